	.headerflags	@"EF_CUDA_TEXMODE_UNIFIED EF_CUDA_64BIT_ADDRESS EF_CUDA_ACCELERATORS EF_CUDA_SM90 EF_CUDA_VIRTUAL_SM(EF_CUDA_SM90)"
	.elftype	@"ET_EXEC"


//--------------------- .nv.info                  --------------------------
	.section	.nv.info,"",@"SHT_CUDA_INFO"
	.align	4


	//----- nvinfo : EIATTR_REGCOUNT
	.align		4
        /*0000*/ 	.byte	0x04, 0x2f
        /*0002*/ 	.short	(.L_3 - .L_2)
	.align		4
.L_2:
        /*0004*/ 	.word	index@(triton_poi_fused__native_batch_norm_legit_no_training_relu_60)
        /*0008*/ 	.word	0x00000022


	//----- nvinfo : EIATTR_MIN_STACK_SIZE
	.align		4
.L_3:
        /*000c*/ 	.byte	0x04, 0x12
        /*000e*/ 	.short	(.L_5 - .L_4)
	.align		4
.L_4:
        /*0010*/ 	.word	index@(triton_poi_fused__native_batch_norm_legit_no_training_relu_60)
        /*0014*/ 	.word	0x00000000


	//----- nvinfo : EIATTR_FRAME_SIZE
	.align		4
.L_5:
        /*0018*/ 	.byte	0x04, 0x11
        /*001a*/ 	.short	(.L_7 - .L_6)
	.align		4
.L_6:
        /*001c*/ 	.word	index@(triton_poi_fused__native_batch_norm_legit_no_training_relu_60)
        /*0020*/ 	.word	0x00000000


	//----- nvinfo : EIATTR_MIN_STACK_SIZE
	.align		4
.L_7:
        /*0024*/ 	.byte	0x04, 0x12
        /*0026*/ 	.short	(.L_9 - .L_8)
	.align		4
.L_8:
        /*0028*/ 	.word	index@(triton_poi_fused__native_batch_norm_legit_no_training_relu_60)
        /*002c*/ 	.word	0x00000000
.L_9:


//--------------------- .nv.info.triton_poi_fused__native_batch_norm_legit_no_training_relu_60 --------------------------
	.section	.nv.info.triton_poi_fused__native_batch_norm_legit_no_training_relu_60,"",@"SHT_CUDA_INFO"
	.sectionflags	@""
	.align	4


	//----- nvinfo : EIATTR_CUDA_API_VERSION
	.align		4
        /*0000*/ 	.byte	0x04, 0x37
        /*0002*/ 	.short	(.L_11 - .L_10)
.L_10:
        /*0004*/ 	.word	0x0000007c


	//----- nvinfo : EIATTR_KPARAM_INFO
	.align		4
.L_11:
        /*0008*/ 	.byte	0x04, 0x17
        /*000a*/ 	.short	(.L_13 - .L_12)
.L_12:
        /*000c*/ 	.word	0x00000000
        /*0010*/ 	.short	0x0007
        /*0012*/ 	.short	0x0034
        /*0014*/ 	.byte	0x00, 0xf0, 0x11, 0x00


	//----- nvinfo : EIATTR_KPARAM_INFO
	.align		4
.L_13:
        /*0018*/ 	.byte	0x04, 0x17
        /*001a*/ 	.short	(.L_15 - .L_14)
.L_14:
        /*001c*/ 	.word	0x00000000
        /*0020*/ 	.short	0x0006
        /*0022*/ 	.short	0x0030
        /*0024*/ 	.byte	0x00, 0xf0, 0x11, 0x00


	//----- nvinfo : EIATTR_KPARAM_INFO
	.align		4
.L_15:
        /*0028*/ 	.byte	0x04, 0x17
        /*002a*/ 	.short	(.L_17 - .L_16)
.L_16:
        /*002c*/ 	.word	0x00000000
        /*0030*/ 	.short	0x0005
        /*0032*/ 	.short	0x0028
        /*0034*/ 	.byte	0x00, 0xf4, 0x21, 0x00


	//----- nvinfo : EIATTR_KPARAM_INFO
	.align		4
.L_17:
        /*0038*/ 	.byte	0x04, 0x17
        /*003a*/ 	.short	(.L_19 - .L_18)
.L_18:
        /*003c*/ 	.word	0x00000000
        /*0040*/ 	.short	0x0004
        /*0042*/ 	.short	0x0020
        /*0044*/ 	.byte	0x00, 0xf4, 0x21, 0x00


	//----- nvinfo : EIATTR_KPARAM_INFO
	.align		4
.L_19:
        /*0048*/ 	.byte	0x04, 0x17
        /*004a*/ 	.short	(.L_21 - .L_20)
.L_20:
        /*004c*/ 	.word	0x00000000
        /*0050*/ 	.short	0x0003
        /*0052*/ 	.short	0x0018
        /*0054*/ 	.byte	0x00, 0xf4, 0x21, 0x00


	//----- nvinfo : EIATTR_KPARAM_INFO
	.align		4
.L_21:
        /*0058*/ 	.byte	0x04, 0x17
        /*005a*/ 	.short	(.L_23 - .L_22)
.L_22:
        /*005c*/ 	.word	0x00000000
        /*0060*/ 	.short	0x0002
        /*0062*/ 	.short	0x0010
        /*0064*/ 	.byte	0x00, 0xf4, 0x21, 0x00


	//----- nvinfo : EIATTR_KPARAM_INFO
	.align		4
.L_23:
        /*0068*/ 	.byte	0x04, 0x17
        /*006a*/ 	.short	(.L_25 - .L_24)
.L_24:
        /*006c*/ 	.word	0x00000000
        /*0070*/ 	.short	0x0001
        /*0072*/ 	.short	0x0008
        /*0074*/ 	.byte	0x00, 0xf4, 0x21, 0x00


	//----- nvinfo : EIATTR_KPARAM_INFO
	.align		4
.L_25:
        /*0078*/ 	.byte	0x04, 0x17
        /*007a*/ 	.short	(.L_27 - .L_26)
.L_26:
        /*007c*/ 	.word	0x00000000
        /*0080*/ 	.short	0x0000
        /*0082*/ 	.short	0x0000
        /*0084*/ 	.byte	0x00, 0xf4, 0x21, 0x00


	//----- nvinfo : EIATTR_SPARSE_MMA_MASK
	.align		4
.L_27:
        /*0088*/ 	.byte	0x03, 0x50
        /*008a*/ 	.short	0x0000


	//----- nvinfo : EIATTR_MAXREG_COUNT
	.align		4
        /*008c*/ 	.byte	0x03, 0x1b
        /*008e*/ 	.short	0x00ff


	//----- nvinfo : EIATTR_EXIT_INSTR_OFFSETS
	.align		4
        /*0090*/ 	.byte	0x04, 0x1c
        /*0092*/ 	.short	(.L_29 - .L_28)


	//   ....[0]....
.L_28:
        /*0094*/ 	.word	0x00000f80


	//   ....[1]....
        /*0098*/ 	.word	0x00001010


	//----- nvinfo : EIATTR_REQNTID
	.align		4
.L_29:
        /*009c*/ 	.byte	0x04, 0x10
        /*009e*/ 	.short	(.L_31 - .L_30)
.L_30:
        /*00a0*/ 	.word	0x00000100
        /*00a4*/ 	.word	0x00000001
        /*00a8*/ 	.word	0x00000001


	//----- nvinfo : EIATTR_CBANK_PARAM_SIZE
	.align		4
.L_31:
        /*00ac*/ 	.byte	0x03, 0x19
        /*00ae*/ 	.short	0x0038


	//----- nvinfo : EIATTR_PARAM_CBANK
	.align		4
        /*00b0*/ 	.byte	0x04, 0x0a
        /*00b2*/ 	.short	(.L_33 - .L_32)
	.align		4
.L_32:
        /*00b4*/ 	.word	index@(.nv.constant0.triton_poi_fused__native_batch_norm_legit_no_training_relu_60)
        /*00b8*/ 	.short	0x0210
        /*00ba*/ 	.short	0x0038


	//----- nvinfo : EIATTR_SW_WAR
	.align		4
.L_33:
        /*00bc*/ 	.byte	0x04, 0x36
        /*00be*/ 	.short	(.L_35 - .L_34)
.L_34:
        /*00c0*/ 	.word	0x00000008
.L_35:


//--------------------- .nv.callgraph             --------------------------
	.section	.nv.callgraph,"",@"SHT_CUDA_CALLGRAPH"
	.align	4
	.sectionentsize	8
	.align		4
        /*0000*/ 	.word	0x00000000
	.align		4
        /*0004*/ 	.word	0xffffffff
	.align		4
        /*0008*/ 	.word	0x00000000
	.align		4
        /*000c*/ 	.word	0xfffffffe
	.align		4
        /*0010*/ 	.word	0x00000000
	.align		4
        /*0014*/ 	.word	0xfffffffd
	.align		4
        /*0018*/ 	.word	0x00000000
	.align		4
        /*001c*/ 	.word	0xfffffffc


//--------------------- .nv.constant4             --------------------------
	.section	.nv.constant4,"a",@progbits
	.align	8
	.align		8
.nv.constant4:
        /*0000*/ 	.dword	_$_str
	.align		8
        /*0008*/ 	.dword	_$_str_$_2


//--------------------- .text.triton_poi_fused__native_batch_norm_legit_no_training_relu_60 --------------------------
	.section	.text.triton_poi_fused__native_batch_norm_legit_no_training_relu_60,"ax",@progbits
	.sectionflags	@"SHF_BARRIERS=1"
	.align	128
        .global         triton_poi_fused__native_batch_norm_legit_no_training_relu_60
        .type           triton_poi_fused__native_batch_norm_legit_no_training_relu_60,@function
        .size           triton_poi_fused__native_batch_norm_legit_no_training_relu_60,(.L_x_1 - triton_poi_fused__native_batch_norm_legit_no_training_relu_60)
        .other          triton_poi_fused__native_batch_norm_legit_no_training_relu_60,@"STO_CUDA_ENTRY STV_DEFAULT"
triton_poi_fused__native_batch_norm_legit_no_training_relu_60:
.text.triton_poi_fused__native_batch_norm_legit_no_training_relu_60:
[----:B------:R-:W0:Y:S02]  /*0000*/  LDC R1, c[0x0][0x28] ;  /* 0x00000a00ff017b82 */ /* 0x000e240000000800 */
[----:B------:R-:W1:Y:S01]  /*0010*/  S2R R2, SR_TID.X ;  /* 0x0000000000027919 */ /* 0x000e620000002100 */
[----:B------:R-:W2:Y:S01]  /*0020*/  LDC.64 R30, c[0x0][0x210] ;  /* 0x00008400ff1e7b82 */ /* 0x000ea20000000a00 */
[----:B------:R-:W-:Y:S02]  /*0030*/  CS2R R8, SRZ ;  /* 0x0000000000087805 */ /* 0x000fe4000001ff00 */
[----:B------:R-:W-:Y:S01]  /*0040*/  CS2R R10, SRZ ;  /* 0x00000000000a7805 */ /* 0x000fe2000001ff00 */
[----:B------:R-:W3:Y:S01]  /*0050*/  S2R R3, SR_CTAID.Y ;  /* 0x0000000000037919 */ /* 0x000ee20000002600 */
[----:B------:R-:W-:Y:S01]  /*0060*/  ULDC.64 UR6, c[0x0][0x208] ;  /* 0x0000820000067ab9 */ /* 0x000fe20000000a00 */
[----:B------:R-:W4:Y:S02]  /*0070*/  S2R R0, SR_CTAID.X ;  /* 0x0000000000007919 */ /* 0x000f240000002500 */
[----:B------:R-:W5:Y:S01]  /*0080*/  LDC.64 R28, c[0x0][0x218] ;  /* 0x00008600ff1c7b82 */ /* 0x000f620000000a00 */
[----:B-1----:R-:W-:Y:S01]  /*0090*/  SHF.L.U32 R4, R2, 0x2, RZ ;  /* 0x0000000202047819 */ /* 0x002fe200000006ff */
[----:B---3--:R-:W-:-:S03]  /*00a0*/  IMAD.SHL.U32 R3, R3, 0x400, RZ ;  /* 0x0000040003037824 */ /* 0x008fc600078e00ff */
[----:B------:R-:W-:Y:S02]  /*00b0*/  LOP3.LUT R4, R4, 0x3fc, RZ, 0xc0, !PT ;  /* 0x000003fc04047812 */ /* 0x000fe400078ec0ff */
[----:B----4-:R-:W-:Y:S02]  /*00c0*/  SHF.L.U32 R20, R0, 0x2, RZ ;  /* 0x0000000200147819 */ /* 0x010fe400000006ff */
[----:B------:R-:W-:-:S03]  /*00d0*/  LOP3.LUT R4, R3, R4, RZ, 0xfc, !PT ;  /* 0x0000000403047212 */ /* 0x000fc600078efcff */
[----:B------:R-:W-:Y:S01]  /*00e0*/  VIADD R12, R20, 0x2 ;  /* 0x00000002140c7836 */ /* 0x000fe20000000000 */
[C---:B------:R-:W-:Y:S01]  /*00f0*/  ISETP.GE.AND P1, PT, R4.reuse, 0xd00, PT ;  /* 0x00000d000400780c */ /* 0x040fe20003f26270 */
[----:B------:R-:W-:-:S03]  /*0100*/  IMAD.HI R5, R4, 0x4ec4ec4f, RZ ;  /* 0x4ec4ec4f04057827 */ /* 0x000fc600078e02ff */
[C---:B------:R-:W-:Y:S02]  /*0110*/  ISETP.LT.AND P0, PT, R20.reuse, 0x4, !P1 ;  /* 0x000000041400780c */ /* 0x040fe40004f01270 */
[----:B------:R-:W-:Y:S01]  /*0120*/  SHF.R.U32.HI R6, RZ, 0x1f, R5 ;  /* 0x0000001fff067819 */ /* 0x000fe20000011605 */
[----:B------:R-:W-:Y:S01]  /*0130*/  VIADD R16, R20, 0x3 ;  /* 0x0000000314107836 */ /* 0x000fe20000000000 */
[----:B------:R-:W-:Y:S02]  /*0140*/  ISETP.LT.AND P3, PT, R12, 0x4, !P1 ;  /* 0x000000040c00780c */ /* 0x000fe40004f61270 */
[----:B------:R-:W-:Y:S01]  /*0150*/  LEA.HI.SX32 R5, R5, R6, 0x18 ;  /* 0x0000000605057211 */ /* 0x000fe200078fc2ff */
[----:B------:R-:W-:-:S04]  /*0160*/  VIADD R6, R20, 0x1 ;  /* 0x0000000114067836 */ /* 0x000fc80000000000 */
[C---:B------:R-:W-:Y:S01]  /*0170*/  IMAD R24, R5.reuse, -0x340, R4 ;  /* 0xfffffcc005187824 */ /* 0x040fe200078e0204 */
[----:B------:R-:W-:Y:S02]  /*0180*/  ISETP.LT.AND P2, PT, R6, 0x4, !P1 ;  /* 0x000000040600780c */ /* 0x000fe40004f41270 */
[----:B------:R-:W-:Y:S01]  /*0190*/  CS2R R6, SRZ ;  /* 0x0000000000067805 */ /* 0x000fe2000001ff00 */
[----:B------:R-:W-:Y:S01]  /*01a0*/  IMAD R17, R5, 0xd00, R24 ;  /* 0x00000d0005117824 */ /* 0x000fe200078e0218 */
[----:B------:R-:W-:-:S03]  /*01b0*/  CS2R R4, SRZ ;  /* 0x0000000000047805 */ /* 0x000fc6000001ff00 */
[----:B------:R-:W-:-:S04]  /*01c0*/  IMAD R17, R0, 0xd00, R17 ;  /* 0x00000d0000117824 */ /* 0x000fc800078e0211 */
[--C-:B--2---:R-:W-:Y:S01]  /*01d0*/  IMAD.WIDE R18, R17, 0x4, R30.reuse ;  /* 0x0000000411127825 */ /* 0x104fe200078e021e */
[----:B------:R-:W-:Y:S02]  /*01e0*/  IADD3 R23, R17, 0x340, RZ ;  /* 0x0000034011177810 */ /* 0x000fe40007ffe0ff */
[----:B------:R-:W-:Y:S02]  /*01f0*/  IADD3 R27, R17, 0x680, RZ ;  /* 0x00000680111b7810 */ /* 0x000fe40007ffe0ff */
[----:B------:R1:W2:Y:S01]  /*0200*/  @P0 LDG.E.EL.128 R4, desc[UR6][R18.64] ;  /* 0x0000000612040981 */ /* 0x0002a2000c2e1d00 */
[----:B------:R-:W-:Y:S01]  /*0210*/  IMAD.WIDE R22, R23, 0x4, R30 ;  /* 0x0000000417167825 */ /* 0x000fe200078e021e */
[----:B------:R-:W-:-:S04]  /*0220*/  IADD3 R17, R17, 0x9c0, RZ ;  /* 0x000009c011117810 */ /* 0x000fc80007ffe0ff */
[----:B------:R3:W4:Y:S01]  /*0230*/  @P2 LDG.E.EL.128 R8, desc[UR6][R22.64] ;  /* 0x0000000616082981 */ /* 0x000722000c2e1d00 */
[----:B------:R-:W-:Y:S01]  /*0240*/  ISETP.LT.AND P2, PT, R16, 0x4, !P1 ;  /* 0x000000041000780c */ /* 0x000fe20004f41270 */
[--C-:B------:R-:W-:Y:S01]  /*0250*/  IMAD.WIDE R26, R27, 0x4, R30.reuse ;  /* 0x000000041b1a7825 */ /* 0x100fe200078e021e */
[----:B------:R-:W-:Y:S02]  /*0260*/  ISETP.GE.AND P0, PT, R20, 0x4, PT ;  /* 0x000000041400780c */ /* 0x000fe40003f06270 */
[----:B------:R-:W-:Y:S02]  /*0270*/  CS2R R12, SRZ ;  /* 0x00000000000c7805 */ /* 0x000fe4000001ff00 */
[----:B------:R-:W-:Y:S01]  /*0280*/  CS2R R14, SRZ ;  /* 0x00000000000e7805 */ /* 0x000fe2000001ff00 */
[----:B------:R-:W-:Y:S01]  /*0290*/  IMAD.WIDE R30, R17, 0x4, R30 ;  /* 0x00000004111e7825 */ /* 0x000fe200078e021e */
[----:B------:R-:W-:Y:S02]  /*02a0*/  CS2R R16, SRZ ;  /* 0x0000000000107805 */ /* 0x000fe4000001ff00 */
[----:B-1----:R-:W-:-:S02]  /*02b0*/  CS2R R18, SRZ ;  /* 0x0000000000127805 */ /* 0x002fc4000001ff00 */
[----:B------:R-:W-:Y:S02]  /*02c0*/  CS2R R20, SRZ ;  /* 0x0000000000147805 */ /* 0x000fe4000001ff00 */
[----:B---3--:R-:W-:Y:S01]  /*02d0*/  CS2R R22, SRZ ;  /* 0x0000000000167805 */ /* 0x008fe2000001ff00 */
[C---:B-----5:R-:W-:Y:S01]  /*02e0*/  IMAD.WIDE R28, R24.reuse, 0x4, R28 ;  /* 0x00000004181c7825 */ /* 0x060fe200078e021c */
[----:B------:R1:W3:Y:S04]  /*02f0*/  @P3 LDG.E.EL.128 R12, desc[UR6][R26.64] ;  /* 0x000000061a0c3981 */ /* 0x0002e8000c2e1d00 */
[----:B------:R-:W5:Y:S04]  /*0300*/  @P2 LDG.E.EL.128 R16, desc[UR6][R30.64] ;  /* 0x000000061e102981 */ /* 0x000f68000c2e1d00 */
[----:B------:R-:W2:Y:S01]  /*0310*/  @!P1 LDG.E.EL.128 R20, desc[UR6][R28.64] ;  /* 0x000000061c149981 */ /* 0x000ea2000c2e1d00 */
[----:B-1----:R-:W1:Y:S02]  /*0320*/  LDC.64 R26, c[0x0][0x220] ;  /* 0x00008800ff1a7b82 */ /* 0x002e640000000a00 */
[----:B-1----:R-:W-:-:S04]  /*0330*/  IMAD.WIDE R26, R24, 0x4, R26 ;  /* 0x00000004181a7825 */ /* 0x002fc800078e021a */
[C---:B--2---:R-:W-:Y:S01]  /*0340*/  FADD R4, -R20.reuse, R4 ;  /* 0x0000000414047221 */ /* 0x044fe20000000100 */
[C---:B----4-:R-:W-:Y:S01]  /*0350*/  FADD R25, -R20.reuse, R8 ;  /* 0x0000000814197221 */ /* 0x050fe20000000100 */
[C---:B---3--:R-:W-:Y:S01]  /*0360*/  FADD R12, -R20.reuse, R12 ;  /* 0x0000000c140c7221 */ /* 0x048fe20000000100 */
[----:B-----5:R-:W-:Y:S01]  /*0370*/  FADD R16, -R20, R16 ;  /* 0x0000001014107221 */ /* 0x020fe20000000100 */
[C---:B------:R-:W-:Y:S01]  /*0380*/  FADD R5, -R21.reuse, R5 ;  /* 0x0000000515057221 */ /* 0x040fe20000000100 */
[C---:B------:R-:W-:Y:S01]  /*0390*/  FADD R20, -R21.reuse, R9 ;  /* 0x0000000915147221 */ /* 0x040fe20000000100 */
[C---:B------:R-:W-:Y:S01]  /*03a0*/  FADD R13, -R21.reuse, R13 ;  /* 0x0000000d150d7221 */ /* 0x040fe20000000100 */
[----:B------:R-:W-:Y:S01]  /*03b0*/  FADD R17, -R21, R17 ;  /* 0x0000001115117221 */ /* 0x000fe20000000100 */
[C---:B------:R-:W-:Y:S01]  /*03c0*/  FADD R6, -R22.reuse, R6 ;  /* 0x0000000616067221 */ /* 0x040fe20000000100 */
[C---:B------:R-:W-:Y:S01]  /*03d0*/  FADD R21, -R22.reuse, R10 ;  /* 0x0000000a16157221 */ /* 0x040fe20000000100 */
[C---:B------:R-:W-:Y:S01]  /*03e0*/  FADD R14, -R22.reuse, R14 ;  /* 0x0000000e160e7221 */ /* 0x040fe20000000100 */
[----:B------:R-:W-:Y:S01]  /*03f0*/  FADD R18, -R22, R18 ;  /* 0x0000001216127221 */ /* 0x000fe20000000100 */
[----:B------:R-:W-:Y:S01]  /*0400*/  FADD R22, -R23, R11 ;  /* 0x0000000b17167221 */ /* 0x000fe20000000100 */
[----:B------:R-:W-:-:S02]  /*0410*/  CS2R R8, SRZ ;  /* 0x0000000000087805 */ /* 0x000fc4000001ff00 */
[----:B------:R-:W-:-:S06]  /*0420*/  CS2R R10, SRZ ;  /* 0x00000000000a7805 */ /* 0x000fcc000001ff00 */
[----:B------:R-:W2:Y:S01]  /*0430*/  @!P1 LDG.E.EL.128 R8, desc[UR6][R26.64] ;  /* 0x000000061a089981 */ /* 0x000ea2000c2e1d00 */
[C---:B------:R-:W-:Y:S01]  /*0440*/  FADD R29, -R23.reuse, R15 ;  /* 0x0000000f171d7221 */ /* 0x040fe20000000100 */
[C---:B------:R-:W-:Y:S01]  /*0450*/  FADD R7, -R23.reuse, R7 ;  /* 0x0000000717077221 */ /* 0x040fe20000000100 */
[----:B------:R-:W-:Y:S01]  /*0460*/  FADD R19, -R23, R19 ;  /* 0x0000001317137221 */ /* 0x000fe20000000100 */
[----:B--2---:R-:W-:-:S04]  /*0470*/  FADD R15, R8, 9.9999997473787516356e-06 ;  /* 0x3727c5ac080f7421 */ /* 0x004fc80000000000 */
[----:B------:R-:W1:Y:S01]  /*0480*/  MUFU.SQRT R23, R15 ;  /* 0x0000000f00177308 */ /* 0x000e620000002000 */
[----:B------:R-:W-:Y:S01]  /*0490*/  FADD R8, R9, 9.9999997473787516356e-06 ;  /* 0x3727c5ac09087421 */ /* 0x000fe20000000000 */
[----:B------:R-:W-:-:S06]  /*04a0*/  FADD R9, R10, 9.9999997473787516356e-06 ;  /* 0x3727c5ac0a097421 */ /* 0x000fcc0000000000 */
[----:B------:R-:W2:Y:S01]  /*04b0*/  MUFU.SQRT R8, R8 ;  /* 0x0000000800087308 */ /* 0x000ea20000002000 */
[C---:B-1----:R-:W-:Y:S02]  /*04c0*/  FSETP.GT.AND P3, PT, R23.reuse, 8.50705917302346158658e+37, PT ;  /* 0x7e8000001700780b */ /* 0x042fe40003f64000 */
[----:B------:R-:W-:-:S05]  /*04d0*/  FSETP.GEU.AND P4, PT, R23, 1.175494350822287508e-38, PT ;  /* 0x008000001700780b */ /* 0x000fca0003f8e000 */
[----:B------:R-:W1:Y:S01]  /*04e0*/  MUFU.SQRT R9, R9 ;  /* 0x0000000900097308 */ /* 0x000e620000002000 */
[----:B------:R-:W-:Y:S01]  /*04f0*/  IMAD.MOV.U32 R10, RZ, RZ, 0x3e800000 ;  /* 0x3e800000ff0a7424 */ /* 0x000fe200078e00ff */
[----:B--2---:R-:W-:-:S04]  /*0500*/  FSETP.GT.AND P2, PT, R8, 8.50705917302346158658e+37, PT ;  /* 0x7e8000000800780b */ /* 0x004fc80003f44000 */
[----:B------:R-:W-:Y:S01]  /*0510*/  @P3 FMUL R23, R23, 0.25 ;  /* 0x3e80000017173820 */ /* 0x000fe20000400000 */
[----:B------:R-:W-:-:S03]  /*0520*/  FSEL R15, R10, 1, P3 ;  /* 0x3f8000000a0f7808 */ /* 0x000fc60001800000 */
[----:B------:R-:W-:Y:S01]  /*0530*/  @!P4 FMUL R23, R23, 16777216 ;  /* 0x4b8000001717c820 */ /* 0x000fe20000400000 */
[C---:B------:R-:W-:Y:S01]  /*0540*/  FSETP.GEU.AND P3, PT, R8.reuse, 1.175494350822287508e-38, PT ;  /* 0x008000000800780b */ /* 0x040fe20003f6e000 */
[----:B------:R-:W-:Y:S02]  /*0550*/  FADD R11, R11, 9.9999997473787516356e-06 ;  /* 0x3727c5ac0b0b7421 */ /* 0x000fe40000000000 */
[----:B------:R-:W2:Y:S01]  /*0560*/  MUFU.RCP R28, R23 ;  /* 0x00000017001c7308 */ /* 0x000ea20000001000 */
[----:B-1----:R-:W-:Y:S01]  /*0570*/  FSETP.GT.AND P6, PT, R9, 8.50705917302346158658e+37, PT ;  /* 0x7e8000000900780b */ /* 0x002fe20003fc4000 */
[----:B------:R-:W-:Y:S01]  /*0580*/  @P2 FMUL R8, R8, 0.25 ;  /* 0x3e80000008082820 */ /* 0x000fe20000400000 */
[----:B------:R-:W-:Y:S01]  /*0590*/  @!P4 FMUL R15, R15, 16777216 ;  /* 0x4b8000000f0fc820 */ /* 0x000fe20000400000 */
[----:B------:R-:W-:-:S04]  /*05a0*/  FSETP.GEU.AND P4, PT, R9, 1.175494350822287508e-38, PT ;  /* 0x008000000900780b */ /* 0x000fc80003f8e000 */
[----:B------:R-:W1:Y:S02]  /*05b0*/  MUFU.SQRT R11, R11 ;  /* 0x0000000b000b7308 */ /* 0x000e640000002000 */
[----:B------:R-:W-:Y:S01]  /*05c0*/  @!P3 FMUL R8, R8, 16777216 ;  /* 0x4b8000000808b820 */ /* 0x000fe20000400000 */
[----:B--2---:R-:W-:-:S05]  /*05d0*/  FMUL R28, R28, R15 ;  /* 0x0000000f1c1c7220 */ /* 0x004fca0000400000 */
[----:B------:R-:W2:Y:S01]  /*05e0*/  MUFU.RCP R15, R8 ;  /* 0x00000008000f7308 */ /* 0x000ea20000001000 */
[----:B------:R-:W-:Y:S01]  /*05f0*/  @P6 FMUL R9, R9, 0.25 ;  /* 0x3e80000009096820 */ /* 0x000fe20000400000 */
[----:B------:R-:W-:Y:S02]  /*0600*/  FSEL R26, R10, 1, P2 ;  /* 0x3f8000000a1a7808 */ /* 0x000fe40001000000 */
[----:B-1----:R-:W-:Y:S01]  /*0610*/  FSETP.GT.AND P5, PT, R11, 8.50705917302346158658e+37, PT ;  /* 0x7e8000000b00780b */ /* 0x002fe20003fa4000 */
[----:B------:R-:W-:Y:S01]  /*0620*/  @!P4 FMUL R9, R9, 16777216 ;  /* 0x4b8000000909c820 */ /* 0x000fe20000400000 */
[----:B------:R-:W-:Y:S01]  /*0630*/  FSETP.GEU.AND P2, PT, R11, 1.175494350822287508e-38, PT ;  /* 0x008000000b00780b */ /* 0x000fe20003f4e000 */
[----:B------:R-:W-:Y:S02]  /*0640*/  @!P3 FMUL R26, R26, 16777216 ;  /* 0x4b8000001a1ab820 */ /* 0x000fe40000400000 */
[----:B------:R-:W1:Y:S02]  /*0650*/  MUFU.RCP R23, R9 ;  /* 0x0000000900177308 */ /* 0x000e640000001000 */
[----:B--2---:R-:W-:Y:S01]  /*0660*/  FMUL R15, R15, R26 ;  /* 0x0000001a0f0f7220 */ /* 0x004fe20000400000 */
[----:B------:R-:W-:-:S05]  /*0670*/  FSEL R26, R10, 1, P6 ;  /* 0x3f8000000a1a7808 */ /* 0x000fca0003000000 */
[----:B------:R-:W-:Y:S01]  /*0680*/  @P5 FMUL R11, R11, 0.25 ;  /* 0x3e8000000b0b5820 */ /* 0x000fe20000400000 */
[----:B------:R-:W-:-:S03]  /*0690*/  @!P4 FMUL R26, R26, 16777216 ;  /* 0x4b8000001a1ac820 */ /* 0x000fc60000400000 */
[----:B------:R-:W-:Y:S01]  /*06a0*/  @!P2 FMUL R11, R11, 16777216 ;  /* 0x4b8000000b0ba820 */ /* 0x000fe20000400000 */
[----:B-1----:R-:W-:Y:S02]  /*06b0*/  FMUL R23, R23, R26 ;  /* 0x0000001a17177220 */ /* 0x002fe40000400000 */
[----:B------:R-:W1:Y:S03]  /*06c0*/  LDC.64 R26, c[0x0][0x228] ;  /* 0x00008a00ff1a7b82 */ /* 0x000e660000000a00 */
[----:B------:R-:W2:Y:S01]  /*06d0*/  MUFU.RCP R11, R11 ;  /* 0x0000000b000b7308 */ /* 0x000ea20000001000 */
[----:B------:R-:W-:-:S05]  /*06e0*/  FSEL R10, R10, 1, P5 ;  /* 0x3f8000000a0a7808 */ /* 0x000fca0002800000 */
[----:B------:R-:W-:Y:S01]  /*06f0*/  @!P2 FMUL R10, R10, 16777216 ;  /* 0x4b8000000a0aa820 */ /* 0x000fe20000400000 */
[C---:B------:R-:W-:Y:S01]  /*0700*/  FMUL R16, R28.reuse, R16 ;  /* 0x000000101c107220 */ /* 0x040fe20000400000 */
[----:B------:R-:W-:Y:S02]  /*0710*/  FMUL R25, R28, R25 ;  /* 0x000000191c197220 */ /* 0x000fe40000400000 */
[----:B--2---:R-:W-:-:S04]  /*0720*/  FMUL R30, R11, R10 ;  /* 0x0000000a0b1e7220 */ /* 0x004fc80000400000 */
[C---:B------:R-:W-:Y:S01]  /*0730*/  FMUL R10, R30.reuse, R19 ;  /* 0x000000131e0a7220 */ /* 0x040fe20000400000 */
[C---:B------:R-:W-:Y:S01]  /*0740*/  FMUL R9, R30.reuse, R29 ;  /* 0x0000001d1e097220 */ /* 0x040fe20000400000 */
[C---:B------:R-:W-:Y:S01]  /*0750*/  FMUL R8, R30.reuse, R22 ;  /* 0x000000161e087220 */ /* 0x040fe20000400000 */
[----:B------:R-:W-:Y:S01]  /*0760*/  FMUL R11, R30, R7 ;  /* 0x000000071e0b7220 */ /* 0x000fe20000400000 */
[C---:B------:R-:W-:Y:S01]  /*0770*/  FMUL R30, R28.reuse, R12 ;  /* 0x0000000c1c1e7220 */ /* 0x040fe20000400000 */
[----:B------:R-:W-:Y:S01]  /*0780*/  FMUL R22, R23, R6 ;  /* 0x0000000617167220 */ /* 0x000fe20000400000 */
[----:B------:R-:W-:Y:S01]  /*0790*/  FMUL R29, R15, R5 ;  /* 0x000000050f1d7220 */ /* 0x000fe20000400000 */
[----:B------:R-:W-:Y:S01]  /*07a0*/  FMUL R28, R28, R4 ;  /* 0x000000041c1c7220 */ /* 0x000fe20000400000 */
[----:B------:R-:W-:Y:S02]  /*07b0*/  CS2R R4, SRZ ;  /* 0x0000000000047805 */ /* 0x000fe4000001ff00 */
[----:B------:R-:W-:Y:S01]  /*07c0*/  CS2R R6, SRZ ;  /* 0x0000000000067805 */ /* 0x000fe2000001ff00 */
[----:B-1----:R-:W-:-:S05]  /*07d0*/  IMAD.WIDE R26, R24, 0x4, R26 ;  /* 0x00000004181a7825 */ /* 0x002fca00078e021a */
[----:B------:R1:W2:Y:S02]  /*07e0*/  @!P1 LDG.E.EL.128 R4, desc[UR6][R26.64] ;  /* 0x000000061a049981 */ /* 0x0002a4000c2e1d00 */
[----:B-1----:R-:W1:Y:S01]  /*07f0*/  LDC.64 R26, c[0x0][0x230] ;  /* 0x00008c00ff1a7b82 */ /* 0x002e620000000a00 */
[C---:B------:R-:W-:Y:S01]  /*0800*/  FMUL R18, R23.reuse, R18 ;  /* 0x0000001217127220 */ /* 0x040fe20000400000 */
[C---:B------:R-:W-:Y:S01]  /*0810*/  FMUL R19, R23.reuse, R14 ;  /* 0x0000000e17137220 */ /* 0x040fe20000400000 */
[----:B------:R-:W-:Y:S01]  /*0820*/  FMUL R21, R23, R21 ;  /* 0x0000001517157220 */ /* 0x000fe20000400000 */
[C---:B------:R-:W-:Y:S01]  /*0830*/  FMUL R17, R15.reuse, R17 ;  /* 0x000000110f117220 */ /* 0x040fe20000400000 */
[C---:B------:R-:W-:Y:S01]  /*0840*/  FMUL R23, R15.reuse, R13 ;  /* 0x0000000d0f177220 */ /* 0x040fe20000400000 */
[----:B------:R-:W-:Y:S01]  /*0850*/  FMUL R20, R15, R20 ;  /* 0x000000140f147220 */ /* 0x000fe20000400000 */
[----:B------:R-:W-:Y:S02]  /*0860*/  CS2R R12, SRZ ;  /* 0x00000000000c7805 */ /* 0x000fe4000001ff00 */
[----:B------:R-:W-:Y:S01]  /*0870*/  CS2R R14, SRZ ;  /* 0x00000000000e7805 */ /* 0x000fe2000001ff00 */
[----:B-1----:R-:W-:-:S05]  /*0880*/  IMAD.WIDE R26, R24, 0x4, R26 ;  /* 0x00000004181a7825 */ /* 0x002fca00078e021a */
[----:B------:R-:W2:Y:S01]  /*0890*/  @!P1 LDG.E.EL.128 R12, desc[UR6][R26.64] ;  /* 0x000000061a0c9981 */ /* 0x000ea2000c2e1d00 */
[----:B------:R-:W1:Y:S01]  /*08a0*/  S2UR UR5, SR_CgaCtaId ;  /* 0x00000000000579c3 */ /* 0x000e620000008800 */
[----:B------:R-:W-:Y:S01]  /*08b0*/  LOP3.LUT R3, R3, 0xff, R2, 0xf8, !PT ;  /* 0x000000ff03037812 */ /* 0x000fe200078ef802 */
[----:B------:R-:W-:Y:S01]  /*08c0*/  UMOV UR4, 0x400 ;  /* 0x0000040000047882 */ /* 0x000fe20000000000 */
[----:B------:R-:W-:-:S04]  /*08d0*/  SHF.L.U32 R2, R2, 0x4, RZ ;  /* 0x0000000402027819 */ /* 0x000fc800000006ff */
[----:B------:R-:W-:Y:S01]  /*08e0*/  LOP3.LUT R2, R2, 0xff0, RZ, 0xc0, !PT ;  /* 0x00000ff002027812 */ /* 0x000fe200078ec0ff */
[----:B-1----:R-:W-:Y:S01]  /*08f0*/  UPRMT UR4, UR5, 0x654, UR4 ;  /* 0x0000065405047896 */ /* 0x002fe20008000004 */
[-CC-:B--2---:R-:W-:Y:S01]  /*0900*/  FFMA R28, R28, R4.reuse, R12.reuse ;  /* 0x000000041c1c7223 */ /* 0x184fe2000000000c */
[-CC-:B------:R-:W-:Y:S01]  /*0910*/  FFMA R25, R25, R4.reuse, R12.reuse ;  /* 0x0000000419197223 */ /* 0x180fe2000000000c */
[-CC-:B------:R-:W-:Y:S01]  /*0920*/  FFMA R30, R30, R4.reuse, R12.reuse ;  /* 0x000000041e1e7223 */ /* 0x180fe2000000000c */
[----:B------:R-:W-:Y:S02]  /*0930*/  FFMA R16, R16, R4, R12 ;  /* 0x0000000410107223 */ /* 0x000fe4000000000c */
[----:B------:R-:W1:Y:S01]  /*0940*/  S2R R4, SR_TID.X ;  /* 0x0000000000047919 */ /* 0x000e620000002100 */
[-CC-:B------:R-:W-:Y:S01]  /*0950*/  FFMA R29, R29, R5.reuse, R13.reuse ;  /* 0x000000051d1d7223 */ /* 0x180fe2000000000d */
[-CC-:B------:R-:W-:Y:S01]  /*0960*/  FFMA R20, R20, R5.reuse, R13.reuse ;  /* 0x0000000514147223 */ /* 0x180fe2000000000d */
[-CC-:B------:R-:W-:Y:S01]  /*0970*/  FFMA R23, R23, R5.reuse, R13.reuse ;  /* 0x0000000517177223 */ /* 0x180fe2000000000d */
[----:B------:R-:W-:Y:S01]  /*0980*/  FFMA R17, R17, R5, R13 ;  /* 0x0000000511117223 */ /* 0x000fe2000000000d */
[-CC-:B------:R-:W-:Y:S01]  /*0990*/  FFMA R22, R22, R6.reuse, R14.reuse ;  /* 0x0000000616167223 */ /* 0x180fe2000000000e */
[C---:B------:R-:W-:Y:S01]  /*09a0*/  FSETP.GEU.AND P1, PT, R28.reuse, RZ, PT ;  /* 0x000000ff1c00720b */ /* 0x040fe20003f2e000 */
[-CC-:B------:R-:W-:Y:S01]  /*09b0*/  FFMA R21, R21, R6.reuse, R14.reuse ;  /* 0x0000000615157223 */ /* 0x180fe2000000000e */
[----:B------:R-:W-:Y:S01]  /*09c0*/  IADD3 R13, R2, UR4, RZ ;  /* 0x00000004020d7c10 */ /* 0x000fe2000fffe0ff */
[----:B------:R-:W-:Y:S01]  /*09d0*/  FFMA R19, R19, R6, R14 ;  /* 0x0000000613137223 */ /* 0x000fe2000000000e */
[----:B------:R-:W-:Y:S01]  /*09e0*/  FSEL R28, R28, RZ, P1 ;  /* 0x000000ff1c1c7208 */ /* 0x000fe20000800000 */
[-CC-:B------:R-:W-:Y:S01]  /*09f0*/  FFMA R8, R8, R7.reuse, R15.reuse ;  /* 0x0000000708087223 */ /* 0x180fe2000000000f */
[----:B------:R-:W-:Y:S01]  /*0a00*/  FSETP.GEU.AND P5, PT, R29, RZ, PT ;  /* 0x000000ff1d00720b */ /* 0x000fe20003fae000 */
[----:B------:R-:W-:Y:S01]  /*0a10*/  FFMA R9, R9, R7, R15 ;  /* 0x0000000709097223 */ /* 0x000fe2000000000f */
[----:B------:R-:W-:-:S02]  /*0a20*/  FSETP.GEU.AND P3, PT, R25, RZ, PT ;  /* 0x000000ff1900720b */ /* 0x000fc40003f6e000 */
[----:B------:R-:W-:Y:S02]  /*0a30*/  FSETP.GEU.AND P4, PT, R22, RZ, PT ;  /* 0x000000ff1600720b */ /* 0x000fe40003f8e000 */
[----:B------:R-:W-:Y:S02]  /*0a40*/  FSETP.GEU.AND P2, PT, R20, RZ, PT ;  /* 0x000000ff1400720b */ /* 0x000fe40003f4e000 */
[----:B------:R-:W-:Y:S01]  /*0a50*/  FSETP.GEU.AND P1, PT, R21, RZ, PT ;  /* 0x000000ff1500720b */ /* 0x000fe20003f2e000 */
[----:B-1----:R-:W-:-:S05]  /*0a60*/  IMAD.SHL.U32 R4, R4, 0x4, RZ ;  /* 0x0000000404047824 */ /* 0x002fca00078e00ff */
[----:B------:R-:W-:Y:S01]  /*0a70*/  LOP3.LUT R5, R4, 0x3fc, RZ, 0xc0, !PT ;  /* 0x000003fc04057812 */ /* 0x000fe200078ec0ff */
[----:B------:R-:W-:Y:S01]  /*0a80*/  FFMA R18, R18, R6, R14 ;  /* 0x0000000612127223 */ /* 0x000fe2000000000e */
[----:B------:R-:W-:-:S03]  /*0a90*/  LEA R13, R2, R13, 0x2 ;  /* 0x0000000d020d7211 */ /* 0x000fc600078e10ff */
[----:B------:R-:W-:Y:S01]  /*0aa0*/  VIADD R4, R5, UR4 ;  /* 0x0000000405047c36 */ /* 0x000fe20008000000 */
[----:B------:R-:W-:-:S03]  /*0ab0*/  FSEL R6, R25, RZ, P3 ;  /* 0x000000ff19067208 */ /* 0x000fc60001800000 */
[----:B------:R-:W-:Y:S01]  /*0ac0*/  IMAD R2, R5, 0x4, R4 ;  /* 0x0000000405027824 */ /* 0x000fe200078e0204 */
[----:B------:R-:W-:Y:S01]  /*0ad0*/  FSEL R4, R29, RZ, P5 ;  /* 0x000000ff1d047208 */ /* 0x000fe20002800000 */
[-CC-:B------:R-:W-:Y:S01]  /*0ae0*/  FFMA R11, R11, R7.reuse, R15.reuse ;  /* 0x000000070b0b7223 */ /* 0x180fe2000000000f */
[----:B------:R-:W-:Y:S01]  /*0af0*/  FSEL R22, R22, RZ, P4 ;  /* 0x000000ff16167208 */ /* 0x000fe20002000000 */
[----:B------:R-:W-:Y:S01]  /*0b00*/  FFMA R10, R10, R7, R15 ;  /* 0x000000070a0a7223 */ /* 0x000fe2000000000f */
[----:B------:R-:W-:Y:S02]  /*0b10*/  FSEL R20, R20, RZ, P2 ;  /* 0x000000ff14147208 */ /* 0x000fe40001000000 */
[----:B------:R-:W-:Y:S02]  /*0b20*/  FSEL R12, R21, RZ, P1 ;  /* 0x000000ff150c7208 */ /* 0x000fe40000800000 */
[----:B------:R-:W-:Y:S02]  /*0b30*/  FSETP.GEU.AND P5, PT, R8, RZ, PT ;  /* 0x000000ff0800720b */ /* 0x000fe40003fae000 */
[----:B------:R-:W-:-:S02]  /*0b40*/  FSETP.GEU.AND P4, PT, R30, RZ, PT ;  /* 0x000000ff1e00720b */ /* 0x000fc40003f8e000 */
[----:B------:R-:W-:Y:S02]  /*0b50*/  FSETP.GEU.AND P3, PT, R23, RZ, PT ;  /* 0x000000ff1700720b */ /* 0x000fe40003f6e000 */
[----:B------:R-:W-:Y:S02]  /*0b60*/  FSETP.GEU.AND P2, PT, R19, RZ, PT ;  /* 0x000000ff1300720b */ /* 0x000fe40003f4e000 */
[C---:B------:R-:W-:Y:S01]  /*0b70*/  FSETP.GEU.AND P1, PT, R9.reuse, RZ, PT ;  /* 0x000000ff0900720b */ /* 0x040fe20003f2e000 */
[----:B------:R1:W-:Y:S01]  /*0b80*/  STS [R13+0x14], R4 ;  /* 0x000014040d007388 */ /* 0x0003e20000000800 */
[----:B------:R-:W-:Y:S02]  /*0b90*/  FSEL R8, R8, RZ, P5 ;  /* 0x000000ff08087208 */ /* 0x000fe40002800000 */
[----:B------:R-:W-:Y:S01]  /*0ba0*/  FSEL R30, R30, RZ, P4 ;  /* 0x000000ff1e1e7208 */ /* 0x000fe20002000000 */
[----:B------:R2:W-:Y:S01]  /*0bb0*/  STS [R13+0x4], R6 ;  /* 0x000004060d007388 */ /* 0x0005e20000000800 */
[----:B------:R-:W-:-:S02]  /*0bc0*/  FSEL R14, R9, RZ, P1 ;  /* 0x000000ff090e7208 */ /* 0x000fc40000800000 */
[----:B------:R-:W-:Y:S02]  /*0bd0*/  FSETP.GEU.AND P4, PT, R16, RZ, PT ;  /* 0x000000ff1000720b */ /* 0x000fe40003f8e000 */
[----:B------:R-:W-:Y:S02]  /*0be0*/  FSETP.GEU.AND P1, PT, R10, RZ, PT ;  /* 0x000000ff0a00720b */ /* 0x000fe40003f2e000 */
[----:B-1----:R-:W-:Y:S02]  /*0bf0*/  FSEL R4, R23, RZ, P3 ;  /* 0x000000ff17047208 */ /* 0x002fe40001800000 */
[----:B------:R-:W-:Y:S02]  /*0c00*/  FSETP.GEU.AND P3, PT, R17, RZ, PT ;  /* 0x000000ff1100720b */ /* 0x000fe40003f6e000 */
[----:B--2---:R-:W-:Y:S02]  /*0c10*/  FSEL R6, R19, RZ, P2 ;  /* 0x000000ff13067208 */ /* 0x004fe40001000000 */
[----:B------:R-:W-:-:S02]  /*0c20*/  FSETP.GEU.AND P2, PT, R18, RZ, PT ;  /* 0x000000ff1200720b */ /* 0x000fc40003f4e000 */
[----:B------:R-:W-:Y:S01]  /*0c30*/  FSETP.GEU.AND P5, PT, R11, RZ, PT ;  /* 0x000000ff0b00720b */ /* 0x000fe20003fae000 */
[----:B------:R1:W-:Y:S01]  /*0c40*/  STS [R13+0x28], R22 ;  /* 0x000028160d007388 */ /* 0x0003e20000000800 */
[----:B------:R-:W-:Y:S02]  /*0c50*/  FSEL R16, R16, RZ, P4 ;  /* 0x000000ff10107208 */ /* 0x000fe40002000000 */
[----:B------:R-:W-:Y:S01]  /*0c60*/  FSEL R18, R18, RZ, P2 ;  /* 0x000000ff12127208 */ /* 0x000fe20001000000 */
[----:B------:R2:W-:Y:S04]  /*0c70*/  STS [R13+0x18], R20 ;  /* 0x000018140d007388 */ /* 0x0005e80000000800 */
[----:B------:R3:W-:Y:S01]  /*0c80*/  STS [R13+0x2c], R12 ;  /* 0x00002c0c0d007388 */ /* 0x0007e20000000800 */
[----:B-1----:R-:W-:-:S02]  /*0c90*/  FSEL R22, R10, RZ, P1 ;  /* 0x000000ff0a167208 */ /* 0x002fc40000800000 */
[----:B--2---:R-:W-:Y:S02]  /*0ca0*/  FSEL R20, R17, RZ, P3 ;  /* 0x000000ff11147208 */ /* 0x004fe40001800000 */
[----:B---3--:R-:W-:Y:S01]  /*0cb0*/  FSEL R12, R11, RZ, P5 ;  /* 0x000000ff0b0c7208 */ /* 0x008fe20002800000 */
[----:B------:R-:W-:Y:S04]  /*0cc0*/  STS [R13], R28 ;  /* 0x0000001c0d007388 */ /* 0x000fe80000000800 */
[----:B------:R-:W-:Y:S04]  /*0cd0*/  STS [R13+0x40], R8 ;  /* 0x000040080d007388 */ /* 0x000fe80000000800 */
[----:B------:R-:W-:Y:S04]  /*0ce0*/  STS [R13+0x8], R30 ;  /* 0x0000081e0d007388 */ /* 0x000fe80000000800 */
[----:B------:R-:W-:Y:S04]  /*0cf0*/  STS [R13+0x1c], R4 ;  /* 0x00001c040d007388 */ /* 0x000fe80000000800 */
[----:B------:R-:W-:Y:S04]  /*0d00*/  STS [R13+0x30], R6 ;  /* 0x000030060d007388 */ /* 0x000fe80000000800 */
[----:B------:R-:W-:Y:S04]  /*0d10*/  STS [R13+0x44], R14 ;  /* 0x0000440e0d007388 */ /* 0x000fe80000000800 */
[----:B------:R1:W-:Y:S04]  /*0d20*/  STS [R13+0xc], R16 ;  /* 0x00000c100d007388 */ /* 0x0003e80000000800 */
[----:B------:R-:W-:Y:S04]  /*0d30*/  STS [R13+0x20], R20 ;  /* 0x000020140d007388 */ /* 0x000fe80000000800 */
[----:B------:R2:W-:Y:S01]  /*0d40*/  STS [R13+0x34], R18 ;  /* 0x000034120d007388 */ /* 0x0005e20000000800 */
[----:B-1----:R-:W1:Y:S03]  /*0d50*/  LDC.64 R16, c[0x0][0x238] ;  /* 0x00008e00ff107b82 */ /* 0x002e660000000a00 */
[----:B------:R-:W-:Y:S04]  /*0d60*/  STS [R13+0x3c], R12 ;  /* 0x00003c0c0d007388 */ /* 0x000fe80000000800 */
[----:B------:R-:W-:Y:S01]  /*0d70*/  STS [R13+0x48], R22 ;  /* 0x000048160d007388 */ /* 0x000fe20000000800 */
[----:B------:R-:W-:Y:S01]  /*0d80*/  BAR.SYNC.DEFER_BLOCKING 0x0 ;  /* 0x0000000000007b1d */ /* 0x000fe20000010000 */
[----:B------:R-:W-:-:S05]  /*0d90*/  LOP3.LUT R21, R3, 0x100, RZ, 0xfc, !PT ;  /* 0x0000010003157812 */ /* 0x000fca00078efcff */
[----:B------:R-:W-:Y:S04]  /*0da0*/  LDS R4, [R2] ;  /* 0x0000000002047984 */ /* 0x000fe80000000800 */
[----:B------:R-:W-:Y:S04]  /*0db0*/  LDS R5, [R2+0x4] ;  /* 0x0000040002057984 */ /* 0x000fe80000000800 */
[----:B------:R-:W-:Y:S04]  /*0dc0*/  LDS R6, [R2+0x8] ;  /* 0x0000080002067984 */ /* 0x000fe80000000800 */
[----:B------:R-:W3:Y:S04]  /*0dd0*/  LDS R7, [R2+0xc] ;  /* 0x00000c0002077984 */ /* 0x000ee80000000800 */
[----:B------:R-:W-:Y:S04]  /*0de0*/  LDS R8, [R2+0x1400] ;  /* 0x0014000002087984 */ /* 0x000fe80000000800 */
[----:B------:R-:W-:Y:S04]  /*0df0*/  LDS R9, [R2+0x1404] ;  /* 0x0014040002097984 */ /* 0x000fe80000000800 */
[----:B------:R-:W-:Y:S04]  /*0e00*/  LDS R10, [R2+0x1408] ;  /* 0x00140800020a7984 */ /* 0x000fe80000000800 */
[----:B------:R-:W4:Y:S04]  /*0e10*/  LDS R11, [R2+0x140c] ;  /* 0x00140c00020b7984 */ /* 0x000f280000000800 */
[----:B------:R-:W-:Y:S04]  /*0e20*/  LDS R12, [R2+0x2800] ;  /* 0x00280000020c7984 */ /* 0x000fe80000000800 */
[----:B------:R-:W-:Y:S04]  /*0e30*/  LDS R13, [R2+0x2804] ;  /* 0x00280400020d7984 */ /* 0x000fe80000000800 */
[----:B------:R-:W-:Y:S04]  /*0e40*/  LDS R14, [R2+0x2808] ;  /* 0x00280800020e7984 */ /* 0x000fe80000000800 */
[----:B------:R-:W5:Y:S01]  /*0e50*/  LDS R15, [R2+0x280c] ;  /* 0x00280c00020f7984 */ /* 0x000f620000000800 */
[----:B------:R-:W-:-:S02]  /*0e60*/  LOP3.LUT R19, R3, 0x200, RZ, 0xfc, !PT ;  /* 0x0000020003137812 */ /* 0x000fc400078efcff */
[----:B------:R-:W-:Y:S02]  /*0e70*/  ISETP.LT.AND P3, PT, R3, 0xd00, !P0 ;  /* 0x00000d000300780c */ /* 0x000fe40004761270 */
[----:B--2---:R-:W-:Y:S02]  /*0e80*/  IADD3 R18, R3, R0, RZ ;  /* 0x0000000003127210 */ /* 0x004fe40007ffe0ff */
[----:B------:R-:W-:Y:S02]  /*0e90*/  ISETP.LT.AND P2, PT, R21, 0xd00, !P0 ;  /* 0x00000d001500780c */ /* 0x000fe40004741270 */
[----:B------:R-:W-:Y:S02]  /*0ea0*/  LOP3.LUT R3, R3, 0x300, RZ, 0xfc, !PT ;  /* 0x0000030003037812 */ /* 0x000fe400078efcff */
[----:B------:R-:W-:Y:S01]  /*0eb0*/  IADD3 R21, R21, R0, RZ ;  /* 0x0000000015157210 */ /* 0x000fe20007ffe0ff */
[C---:B------:R-:W-:Y:S01]  /*0ec0*/  IMAD.IADD R20, R19.reuse, 0x1, R0 ;  /* 0x0000000113147824 */ /* 0x040fe200078e0200 */
[----:B------:R-:W-:-:S02]  /*0ed0*/  ISETP.LT.AND P1, PT, R19, 0xd00, !P0 ;  /* 0x00000d001300780c */ /* 0x000fc40004721270 */
[----:B------:R-:W-:Y:S02]  /*0ee0*/  SHF.L.U32 R19, R18, 0x2, RZ ;  /* 0x0000000212137819 */ /* 0x000fe400000006ff */
[----:B------:R-:W-:Y:S02]  /*0ef0*/  ISETP.LT.AND P0, PT, R3, 0xd00, !P0 ;  /* 0x00000d000300780c */ /* 0x000fe40004701270 */
[----:B------:R-:W-:Y:S01]  /*0f00*/  SHF.L.U32 R21, R21, 0x2, RZ ;  /* 0x0000000215157819 */ /* 0x000fe200000006ff */
[----:B------:R-:W-:Y:S02]  /*0f10*/  IMAD.SHL.U32 R23, R20, 0x4, RZ ;  /* 0x0000000414177824 */ /* 0x000fe400078e00ff */
[----:B-1----:R-:W-:-:S04]  /*0f20*/  IMAD.WIDE R18, R19, 0x4, R16 ;  /* 0x0000000413127825 */ /* 0x002fc800078e0210 */
[--C-:B------:R-:W-:Y:S01]  /*0f30*/  IMAD.WIDE R20, R21, 0x4, R16.reuse ;  /* 0x0000000415147825 */ /* 0x100fe200078e0210 */
[----:B---3--:R1:W-:Y:S03]  /*0f40*/  @P3 STG.E.128 desc[UR6][R18.64], R4 ;  /* 0x0000000412003986 */ /* 0x0083e6000c101d06 */
[----:B------:R-:W-:Y:S01]  /*0f50*/  IMAD.WIDE R22, R23, 0x4, R16 ;  /* 0x0000000417167825 */ /* 0x000fe200078e0210 */
[----:B----4-:R1:W-:Y:S04]  /*0f60*/  @P2 STG.E.128 desc[UR6][R20.64], R8 ;  /* 0x0000000814002986 */ /* 0x0103e8000c101d06 */
[----:B-----5:R1:W-:Y:S01]  /*0f70*/  @P1 STG.E.128 desc[UR6][R22.64], R12 ;  /* 0x0000000c16001986 */ /* 0x0203e2000c101d06 */
[----:B------:R-:W-:Y:S05]  /*0f80*/  @!P0 EXIT ;  /* 0x000000000000894d */ /* 0x000fea0003800000 */
[----:B-1----:R-:W-:Y:S01]  /*0f90*/  LDS R4, [R2+0x3c00] ;  /* 0x003c000002047984 */ /* 0x002fe20000000800 */
[----:B------:R-:W-:-:S03]  /*0fa0*/  IADD3 R0, R3, R0, RZ ;  /* 0x0000000003007210 */ /* 0x000fc60007ffe0ff */
[----:B------:R-:W-:Y:S01]  /*0fb0*/  LDS R5, [R2+0x3c04] ;  /* 0x003c040002057984 */ /* 0x000fe20000000800 */
[----:B------:R-:W-:-:S03]  /*0fc0*/  SHF.L.U32 R3, R0, 0x2, RZ ;  /* 0x0000000200037819 */ /* 0x000fc600000006ff */
[----:B------:R-:W-:Y:S02]  /*0fd0*/  LDS R6, [R2+0x3c08] ;  /* 0x003c080002067984 */ /* 0x000fe40000000800 */
[----:B------:R-:W-:Y:S02]  /*0fe0*/  IMAD.WIDE R16, R3, 0x4, R16 ;  /* 0x0000000403107825 */ /* 0x000fe400078e0210 */
[----:B------:R-:W0:Y:S04]  /*0ff0*/  LDS R7, [R2+0x3c0c] ;  /* 0x003c0c0002077984 */ /* 0x000e280000000800 */
[----:B0-----:R-:W-:Y:S01]  /*1000*/  STG.E.128 desc[UR6][R16.64], R4 ;  /* 0x0000000410007986 */ /* 0x001fe2000c101d06 */
[----:B------:R-:W-:Y:S05]  /*1010*/  EXIT ;  /* 0x000000000000794d */ /* 0x000fea0003800000 */
.L_x_0:
[----:B------:R-:W-:-:S00]  /*1020*/  BRA `(.L_x_0) ;  /* 0xfffffffc00fc7947 */ /* 0x000fc0000383ffff */
[----:B------:R-:W-:-:S00]  /*1030*/  NOP ;  /* 0x0000000000007918 */ /* 0x000fc00000000000 */
        /* <DEDUP_REMOVED lines=12> */
.L_x_1:


//--------------------- .nv.global.init           --------------------------
	.section	.nv.global.init,"aw",@progbits
.nv.global.init:
	.type		_$_str,@object
	.size		_$_str,(_$_str_$_2 - _$_str)
_$_str:
        /*0000*/ 	.byte	0x5f, 0x5f, 0x43, 0x55, 0x44, 0x41, 0x5f, 0x46, 0x54, 0x5a, 0x00
	.type		_$_str_$_2,@object
	.size		_$_str_$_2,(.L_1 - _$_str_$_2)
_$_str_$_2:
        /*000b*/ 	.byte	0x5f, 0x5f, 0x43, 0x55, 0x44, 0x41, 0x5f, 0x50, 0x52, 0x45, 0x43, 0x5f, 0x53, 0x51, 0x52, 0x54
        /*001b*/ 	.byte	0x00
.L_1:


//--------------------- .nv.shared.triton_poi_fused__native_batch_norm_legit_no_training_relu_60 --------------------------
	.section	.nv.shared.triton_poi_fused__native_batch_norm_legit_no_training_relu_60,"aw",@nobits
	.sectionflags	@""
	.align	16
	.zero		1024


//--------------------- .nv.constant0.triton_poi_fused__native_batch_norm_legit_no_training_relu_60 --------------------------
	.section	.nv.constant0.triton_poi_fused__native_batch_norm_legit_no_training_relu_60,"a",@progbits
	.sectionflags	@""
	.align	4
.nv.constant0.triton_poi_fused__native_batch_norm_legit_no_training_relu_60:
	.zero		584
